	.headerflags	@"EF_CUDA_TEXMODE_UNIFIED EF_CUDA_64BIT_ADDRESS EF_CUDA_ACCELERATORS EF_CUDA_SM90 EF_CUDA_VIRTUAL_SM(EF_CUDA_SM90)"
	.elftype	@"ET_EXEC"


//--------------------- .nv.info                  --------------------------
	.section	.nv.info,"",@"SHT_CUDA_INFO"
	.align	4


	//----- nvinfo : EIATTR_REGCOUNT
	.align		4
        /*0000*/ 	.byte	0x04, 0x2f
        /*0002*/ 	.short	(.L_3 - .L_2)
	.align		4
.L_2:
        /*0004*/ 	.word	index@(triton_poi_fused__native_batch_norm_legit_no_training_relu_5)
        /*0008*/ 	.word	0x00000030


	//----- nvinfo : EIATTR_MIN_STACK_SIZE
	.align		4
.L_3:
        /*000c*/ 	.byte	0x04, 0x12
        /*000e*/ 	.short	(.L_5 - .L_4)
	.align		4
.L_4:
        /*0010*/ 	.word	index@(triton_poi_fused__native_batch_norm_legit_no_training_relu_5)
        /*0014*/ 	.word	0x00000000


	//----- nvinfo : EIATTR_FRAME_SIZE
	.align		4
.L_5:
        /*0018*/ 	.byte	0x04, 0x11
        /*001a*/ 	.short	(.L_7 - .L_6)
	.align		4
.L_6:
        /*001c*/ 	.word	index@(triton_poi_fused__native_batch_norm_legit_no_training_relu_5)
        /*0020*/ 	.word	0x00000000


	//----- nvinfo : EIATTR_MIN_STACK_SIZE
	.align		4
.L_7:
        /*0024*/ 	.byte	0x04, 0x12
        /*0026*/ 	.short	(.L_9 - .L_8)
	.align		4
.L_8:
        /*0028*/ 	.word	index@(triton_poi_fused__native_batch_norm_legit_no_training_relu_5)
        /*002c*/ 	.word	0x00000000
.L_9:


//--------------------- .nv.info.triton_poi_fused__native_batch_norm_legit_no_training_relu_5 --------------------------
	.section	.nv.info.triton_poi_fused__native_batch_norm_legit_no_training_relu_5,"",@"SHT_CUDA_INFO"
	.sectionflags	@""
	.align	4


	//----- nvinfo : EIATTR_CUDA_API_VERSION
	.align		4
        /*0000*/ 	.byte	0x04, 0x37
        /*0002*/ 	.short	(.L_11 - .L_10)
.L_10:
        /*0004*/ 	.word	0x0000007c


	//----- nvinfo : EIATTR_KPARAM_INFO
	.align		4
.L_11:
        /*0008*/ 	.byte	0x04, 0x17
        /*000a*/ 	.short	(.L_13 - .L_12)
.L_12:
        /*000c*/ 	.word	0x00000000
        /*0010*/ 	.short	0x0006
        /*0012*/ 	.short	0x0030
        /*0014*/ 	.byte	0x00, 0xf0, 0x11, 0x00


	//----- nvinfo : EIATTR_KPARAM_INFO
	.align		4
.L_13:
        /*0018*/ 	.byte	0x04, 0x17
        /*001a*/ 	.short	(.L_15 - .L_14)
.L_14:
        /*001c*/ 	.word	0x00000000
        /*0020*/ 	.short	0x0005
        /*0022*/ 	.short	0x0028
        /*0024*/ 	.byte	0x00, 0xf4, 0x21, 0x00


	//----- nvinfo : EIATTR_KPARAM_INFO
	.align		4
.L_15:
        /*0028*/ 	.byte	0x04, 0x17
        /*002a*/ 	.short	(.L_17 - .L_16)
.L_16:
        /*002c*/ 	.word	0x00000000
        /*0030*/ 	.short	0x0004
        /*0032*/ 	.short	0x0020
        /*0034*/ 	.byte	0x00, 0xf4, 0x21, 0x00


	//----- nvinfo : EIATTR_KPARAM_INFO
	.align		4
.L_17:
        /*0038*/ 	.byte	0x04, 0x17
        /*003a*/ 	.short	(.L_19 - .L_18)
.L_18:
        /*003c*/ 	.word	0x00000000
        /*0040*/ 	.short	0x0003
        /*0042*/ 	.short	0x0018
        /*0044*/ 	.byte	0x00, 0xf4, 0x21, 0x00


	//----- nvinfo : EIATTR_KPARAM_INFO
	.align		4
.L_19:
        /*0048*/ 	.byte	0x04, 0x17
        /*004a*/ 	.short	(.L_21 - .L_20)
.L_20:
        /*004c*/ 	.word	0x00000000
        /*0050*/ 	.short	0x0002
        /*0052*/ 	.short	0x0010
        /*0054*/ 	.byte	0x00, 0xf4, 0x21, 0x00


	//----- nvinfo : EIATTR_KPARAM_INFO
	.align		4
.L_21:
        /*0058*/ 	.byte	0x04, 0x17
        /*005a*/ 	.short	(.L_23 - .L_22)
.L_22:
        /*005c*/ 	.word	0x00000000
        /*0060*/ 	.short	0x0001
        /*0062*/ 	.short	0x0008
        /*0064*/ 	.byte	0x00, 0xf4, 0x21, 0x00


	//----- nvinfo : EIATTR_KPARAM_INFO
	.align		4
.L_23:
        /*0068*/ 	.byte	0x04, 0x17
        /*006a*/ 	.short	(.L_25 - .L_24)
.L_24:
        /*006c*/ 	.word	0x00000000
        /*0070*/ 	.short	0x0000
        /*0072*/ 	.short	0x0000
        /*0074*/ 	.byte	0x00, 0xf4, 0x21, 0x00


	//----- nvinfo : EIATTR_SPARSE_MMA_MASK
	.align		4
.L_25:
        /*0078*/ 	.byte	0x03, 0x50
        /*007a*/ 	.short	0x0000


	//----- nvinfo : EIATTR_MAXREG_COUNT
	.align		4
        /*007c*/ 	.byte	0x03, 0x1b
        /*007e*/ 	.short	0x00ff


	//----- nvinfo : EIATTR_EXIT_INSTR_OFFSETS
	.align		4
        /*0080*/ 	.byte	0x04, 0x1c
        /*0082*/ 	.short	(.L_27 - .L_26)


	//   ....[0]....
.L_26:
        /*0084*/ 	.word	0x00000dc0


	//   ....[1]....
        /*0088*/ 	.word	0x00000de0


	//----- nvinfo : EIATTR_REQNTID
	.align		4
.L_27:
        /*008c*/ 	.byte	0x04, 0x10
        /*008e*/ 	.short	(.L_29 - .L_28)
.L_28:
        /*0090*/ 	.word	0x00000080
        /*0094*/ 	.word	0x00000001
        /*0098*/ 	.word	0x00000001


	//----- nvinfo : EIATTR_CBANK_PARAM_SIZE
	.align		4
.L_29:
        /*009c*/ 	.byte	0x03, 0x19
        /*009e*/ 	.short	0x0034


	//----- nvinfo : EIATTR_PARAM_CBANK
	.align		4
        /*00a0*/ 	.byte	0x04, 0x0a
        /*00a2*/ 	.short	(.L_31 - .L_30)
	.align		4
.L_30:
        /*00a4*/ 	.word	index@(.nv.constant0.triton_poi_fused__native_batch_norm_legit_no_training_relu_5)
        /*00a8*/ 	.short	0x0210
        /*00aa*/ 	.short	0x0034


	//----- nvinfo : EIATTR_SW_WAR
	.align		4
.L_31:
        /*00ac*/ 	.byte	0x04, 0x36
        /*00ae*/ 	.short	(.L_33 - .L_32)
.L_32:
        /*00b0*/ 	.word	0x00000008
.L_33:


//--------------------- .nv.callgraph             --------------------------
	.section	.nv.callgraph,"",@"SHT_CUDA_CALLGRAPH"
	.align	4
	.sectionentsize	8
	.align		4
        /*0000*/ 	.word	0x00000000
	.align		4
        /*0004*/ 	.word	0xffffffff
	.align		4
        /*0008*/ 	.word	0x00000000
	.align		4
        /*000c*/ 	.word	0xfffffffe
	.align		4
        /*0010*/ 	.word	0x00000000
	.align		4
        /*0014*/ 	.word	0xfffffffd
	.align		4
        /*0018*/ 	.word	0x00000000
	.align		4
        /*001c*/ 	.word	0xfffffffc


//--------------------- .nv.constant4             --------------------------
	.section	.nv.constant4,"a",@progbits
	.align	8
	.align		8
.nv.constant4:
        /*0000*/ 	.dword	_$_str
	.align		8
        /*0008*/ 	.dword	_$_str_$_2


//--------------------- .text.triton_poi_fused__native_batch_norm_legit_no_training_relu_5 --------------------------
	.section	.text.triton_poi_fused__native_batch_norm_legit_no_training_relu_5,"ax",@progbits
	.align	128
        .global         triton_poi_fused__native_batch_norm_legit_no_training_relu_5
        .type           triton_poi_fused__native_batch_norm_legit_no_training_relu_5,@function
        .size           triton_poi_fused__native_batch_norm_legit_no_training_relu_5,(.L_x_1 - triton_poi_fused__native_batch_norm_legit_no_training_relu_5)
        .other          triton_poi_fused__native_batch_norm_legit_no_training_relu_5,@"STO_CUDA_ENTRY STV_DEFAULT"
triton_poi_fused__native_batch_norm_legit_no_training_relu_5:
.text.triton_poi_fused__native_batch_norm_legit_no_training_relu_5:
[----:B------:R-:W0:Y:S01]  /*0000*/  LDC R1, c[0x0][0x28] ;  /* 0x00000a00ff017b82 */ /* 0x000e220000000800 */
[----:B------:R-:W1:Y:S01]  /*0010*/  S2R R0, SR_TID.X ;  /* 0x0000000000007919 */ /* 0x000e620000002100 */
[----:B------:R-:W-:-:S06]  /*0020*/  HFMA2.MMA R28, -RZ, RZ, 0, 0 ;  /* 0x00000000ff1c7435 */ /* 0x000fcc00000001ff */
[----:B------:R-:W2:Y:S01]  /*0030*/  LDC.64 R6, c[0x0][0x220] ;  /* 0x00008800ff067b82 */ /* 0x000ea20000000a00 */
[----:B------:R-:W-:Y:S01]  /*0040*/  ULDC.64 UR4, c[0x0][0x208] ;  /* 0x0000820000047ab9 */ /* 0x000fe20000000a00 */
[----:B------:R-:W3:Y:S01]  /*0050*/  S2R R29, SR_CTAID.X ;  /* 0x00000000001d7919 */ /* 0x000ee20000002500 */
[----:B------:R-:W-:Y:S01]  /*0060*/  MOV R34, RZ ;  /* 0x000000ff00227202 */ /* 0x000fe20000000f00 */
[----:B------:R-:W-:Y:S01]  /*0070*/  HFMA2.MMA R4, -RZ, RZ, 0, 0 ;  /* 0x00000000ff047435 */ /* 0x000fe200000001ff */
[----:B------:R-:W-:Y:S02]  /*0080*/  CS2R R40, SRZ ;  /* 0x0000000000287805 */ /* 0x000fe4000001ff00 */
[----:B------:R-:W-:Y:S02]  /*0090*/  CS2R R38, SRZ ;  /* 0x0000000000267805 */ /* 0x000fe4000001ff00 */
[----:B------:R-:W-:Y:S01]  /*00a0*/  CS2R R18, SRZ ;  /* 0x0000000000127805 */ /* 0x000fe2000001ff00 */
[----:B------:R-:W4:Y:S08]  /*00b0*/  LDC.64 R26, c[0x0][0x210] ;  /* 0x00008400ff1a7b82 */ /* 0x000f300000000a00 */
[----:B------:R-:W5:Y:S01]  /*00c0*/  LDC.64 R36, c[0x0][0x218] ;  /* 0x00008600ff247b82 */ /* 0x000f620000000a00 */
[----:B------:R-:W-:-:S02]  /*00d0*/  CS2R R12, SRZ ;  /* 0x00000000000c7805 */ /* 0x000fc4000001ff00 */
[----:B------:R-:W-:Y:S01]  /*00e0*/  CS2R R14, SRZ ;  /* 0x00000000000e7805 */ /* 0x000fe2000001ff00 */
[----:B------:R-:W-:Y:S01]  /*00f0*/  HFMA2.MMA R31, -RZ, RZ, 0, 0 ;  /* 0x00000000ff1f7435 */ /* 0x000fe200000001ff */
[----:B------:R-:W-:-:S03]  /*0100*/  MOV R32, RZ ;  /* 0x000000ff00207202 */ /* 0x000fc60000000f00 */
[----:B------:R-:W4:Y:S01]  /*0110*/  LDC.64 R16, c[0x0][0x230] ;  /* 0x00008c00ff107b82 */ /* 0x000f220000000a00 */
[----:B-1----:R-:W-:-:S04]  /*0120*/  SHF.L.U32 R0, R0, 0x2, RZ ;  /* 0x0000000200007819 */ /* 0x002fc800000006ff */
[----:B------:R-:W-:-:S04]  /*0130*/  LOP3.LUT R0, R0, 0x1fc, RZ, 0xc0, !PT ;  /* 0x000001fc00007812 */ /* 0x000fc800078ec0ff */
[----:B---3--:R-:W-:-:S04]  /*0140*/  LEA R29, R29, R0, 0xa ;  /* 0x000000001d1d7211 */ /* 0x008fc800078e50ff */
[C---:B------:R-:W-:Y:S01]  /*0150*/  ISETP.GE.AND P1, PT, R29.reuse, 0x3e0400, PT ;  /* 0x003e04001d00780c */ /* 0x040fe20003f26270 */
[----:B------:R-:W-:-:S05]  /*0160*/  IMAD.HI R0, R29, -0x7be77d73, R28 ;  /* 0x8418828d1d007827 */ /* 0x000fca00078e021c */
[----:B------:R-:W-:-:S04]  /*0170*/  SHF.R.U32.HI R3, RZ, 0x1f, R0 ;  /* 0x0000001fff037819 */ /* 0x000fc80000011600 */
[----:B------:R-:W-:-:S04]  /*0180*/  LEA.HI.SX32 R3, R0, R3, 0x13 ;  /* 0x0000000300037211 */ /* 0x000fc800078f9aff */
[----:B------:R-:W-:-:S04]  /*0190*/  LEA.HI R0, R3, R3, RZ, 0x6 ;  /* 0x0000000303007211 */ /* 0x000fc800078f30ff */
[----:B------:R-:W-:-:S04]  /*01a0*/  LOP3.LUT R0, R0, 0xffffffc0, RZ, 0xc0, !PT ;  /* 0xffffffc000007812 */ /* 0x000fc800078ec0ff */
[----:B------:R-:W-:Y:S01]  /*01b0*/  IADD3 R35, R3, -R0, RZ ;  /* 0x8000000003237210 */ /* 0x000fe20007ffe0ff */
[----:B------:R-:W-:-:S04]  /*01c0*/  IMAD.MOV.U32 R0, RZ, RZ, RZ ;  /* 0x000000ffff007224 */ /* 0x000fc800078e00ff */
[----:B--2---:R-:W-:-:S05]  /*01d0*/  IMAD.WIDE R2, R35, 0x4, R6 ;  /* 0x0000000423027825 */ /* 0x004fca00078e0206 */
[----:B------:R-:W2:Y:S04]  /*01e0*/  @!P1 LDG.E.EL R0, desc[UR4][R2.64] ;  /* 0x0000000402009981 */ /* 0x000ea8000c2e1900 */
[----:B------:R-:W3:Y:S01]  /*01f0*/  @!P1 LDG.E.EL R28, desc[UR4][R2.64] ;  /* 0x00000004021c9981 */ /* 0x000ee2000c2e1900 */
[----:B------:R-:W-:-:S03]  /*0200*/  IADD3 R5, R29, 0x200, RZ ;  /* 0x000002001d057810 */ /* 0x000fc60007ffe0ff */
[----:B------:R-:W3:Y:S02]  /*0210*/  @!P1 LDG.E.EL R34, desc[UR4][R2.64] ;  /* 0x0000000402229981 */ /* 0x000ee4000c2e1900 */
[C---:B------:R-:W-:Y:S02]  /*0220*/  IMAD.HI R4, R5.reuse, -0x7be77d73, R4 ;  /* 0x8418828d05047827 */ /* 0x040fe400078e0204 */
[----:B------:R1:W3:Y:S01]  /*0230*/  @!P1 LDG.E.EL R40, desc[UR4][R2.64] ;  /* 0x0000000402289981 */ /* 0x0002e2000c2e1900 */
[----:B------:R-:W-:Y:S02]  /*0240*/  ISETP.GE.AND P0, PT, R5, 0x3e0400, PT ;  /* 0x003e04000500780c */ /* 0x000fe40003f06270 */
[----:B------:R-:W-:-:S04]  /*0250*/  SHF.R.U32.HI R9, RZ, 0x1f, R4 ;  /* 0x0000001fff097819 */ /* 0x000fc80000011604 */
[----:B------:R-:W-:Y:S01]  /*0260*/  LEA.HI.SX32 R9, R4, R9, 0x13 ;  /* 0x0000000904097211 */ /* 0x000fe200078f9aff */
[----:B----4-:R-:W-:Y:S01]  /*0270*/  IMAD.WIDE R26, R29, 0x4, R26 ;  /* 0x000000041d1a7825 */ /* 0x010fe200078e021a */
[----:B-1----:R-:W1:Y:S02]  /*0280*/  LDC.64 R2, c[0x0][0x228] ;  /* 0x00008a00ff027b82 */ /* 0x002e640000000a00 */
[----:B------:R-:W-:Y:S02]  /*0290*/  LEA.HI R4, R9, R9, RZ, 0x6 ;  /* 0x0000000909047211 */ /* 0x000fe400078f30ff */
[----:B------:R-:W4:Y:S02]  /*02a0*/  @!P1 LDG.E.128 R12, desc[UR4][R26.64] ;  /* 0x000000041a0c9981 */ /* 0x000f24000c1e1d00 */
[----:B------:R-:W-:-:S05]  /*02b0*/  LOP3.LUT R4, R4, 0xffffffc0, RZ, 0xc0, !PT ;  /* 0xffffffc004047812 */ /* 0x000fca00078ec0ff */
[----:B------:R-:W-:-:S04]  /*02c0*/  IMAD.IADD R33, R9, 0x1, -R4 ;  /* 0x0000000109217824 */ /* 0x000fc800078e0a04 */
[----:B------:R-:W-:-:S05]  /*02d0*/  IMAD.WIDE R6, R33, 0x4, R6 ;  /* 0x0000000421067825 */ /* 0x000fca00078e0206 */
[----:B------:R-:W4:Y:S04]  /*02e0*/  @!P0 LDG.E.EL R41, desc[UR4][R6.64] ;  /* 0x0000000406298981 */ /* 0x000f28000c2e1900 */
[----:B------:R-:W4:Y:S04]  /*02f0*/  @!P0 LDG.E.EL R39, desc[UR4][R6.64] ;  /* 0x0000000406278981 */ /* 0x000f28000c2e1900 */
[----:B------:R-:W4:Y:S04]  /*0300*/  @!P0 LDG.E.EL R18, desc[UR4][R6.64] ;  /* 0x0000000406128981 */ /* 0x000f28000c2e1900 */
[----:B------:R1:W4:Y:S01]  /*0310*/  @!P0 LDG.E.EL R38, desc[UR4][R6.64] ;  /* 0x0000000406268981 */ /* 0x000322000c2e1900 */
[----:B-----5:R-:W-:-:S05]  /*0320*/  IMAD.WIDE R4, R35, 0x4, R36 ;  /* 0x0000000423047825 */ /* 0x020fca00078e0224 */
[----:B------:R-:W5:Y:S01]  /*0330*/  @!P1 LDG.E.EL R19, desc[UR4][R4.64] ;  /* 0x0000000404139981 */ /* 0x000f62000c2e1900 */
[----:B------:R-:W-:Y:S02]  /*0340*/  CS2R R24, SRZ ;  /* 0x0000000000187805 */ /* 0x000fe4000001ff00 */
[----:B------:R-:W-:Y:S02]  /*0350*/  CS2R R22, SRZ ;  /* 0x0000000000167805 */ /* 0x000fe4000001ff00 */
[----:B01----:R-:W-:Y:S01]  /*0360*/  CS2R R6, SRZ ;  /* 0x0000000000067805 */ /* 0x003fe2000001ff00 */
[----:B------:R-:W-:Y:S01]  /*0370*/  IMAD.WIDE R42, R35, 0x4, R2 ;  /* 0x00000004232a7825 */ /* 0x000fe200078e0202 */
[----:B------:R-:W5:Y:S01]  /*0380*/  @!P1 LDG.E.EL R32, desc[UR4][R4.64] ;  /* 0x0000000404209981 */ /* 0x000f62000c2e1900 */
[----:B------:R-:W-:-:S03]  /*0390*/  CS2R R8, SRZ ;  /* 0x0000000000087805 */ /* 0x000fc6000001ff00 */
[----:B------:R-:W5:Y:S01]  /*03a0*/  @!P1 LDG.E.EL R31, desc[UR4][R4.64] ;  /* 0x00000004041f9981 */ /* 0x000f62000c2e1900 */
[----:B------:R-:W-:-:S03]  /*03b0*/  IMAD.WIDE R44, R33, 0x4, R2 ;  /* 0x00000004212c7825 */ /* 0x000fc600078e0202 */
[----:B------:R0:W5:Y:S04]  /*03c0*/  @!P1 LDG.E.EL R6, desc[UR4][R4.64] ;  /* 0x0000000404069981 */ /* 0x000168000c2e1900 */
[----:B------:R-:W5:Y:S04]  /*03d0*/  @!P1 LDG.E.EL R24, desc[UR4][R42.64] ;  /* 0x000000042a189981 */ /* 0x000f68000c2e1900 */
[----:B------:R-:W5:Y:S01]  /*03e0*/  @!P1 LDG.E.EL R25, desc[UR4][R42.64] ;  /* 0x000000042a199981 */ /* 0x000f62000c2e1900 */
[----:B0-----:R-:W-:-:S03]  /*03f0*/  CS2R R4, SRZ ;  /* 0x0000000000047805 */ /* 0x001fc6000001ff00 */
[----:B------:R-:W5:Y:S04]  /*0400*/  @!P1 LDG.E.EL R22, desc[UR4][R42.64] ;  /* 0x000000042a169981 */ /* 0x000f68000c2e1900 */
[----:B------:R-:W5:Y:S01]  /*0410*/  @!P1 LDG.E.EL R23, desc[UR4][R42.64] ;  /* 0x000000042a179981 */ /* 0x000f62000c2e1900 */
[----:B------:R-:W-:Y:S02]  /*0420*/  CS2R R10, SRZ ;  /* 0x00000000000a7805 */ /* 0x000fe4000001ff00 */
[----:B------:R-:W-:Y:S01]  /*0430*/  CS2R R20, SRZ ;  /* 0x0000000000147805 */ /* 0x000fe2000001ff00 */
[----:B------:R-:W5:Y:S01]  /*0440*/  @!P0 LDG.E.EL R4, desc[UR4][R44.64] ;  /* 0x000000042c048981 */ /* 0x000f62000c2e1900 */
[----:B------:R-:W-:-:S03]  /*0450*/  IMAD.WIDE R36, R33, 0x4, R36 ;  /* 0x0000000421247825 */ /* 0x000fc600078e0224 */
[----:B------:R-:W5:Y:S04]  /*0460*/  @!P0 LDG.E.EL R5, desc[UR4][R44.64] ;  /* 0x000000042c058981 */ /* 0x000f68000c2e1900 */
[----:B------:R-:W5:Y:S04]  /*0470*/  @!P0 LDG.E.EL R7, desc[UR4][R44.64] ;  /* 0x000000042c078981 */ /* 0x000f68000c2e1900 */
[----:B------:R-:W5:Y:S04]  /*0480*/  @!P0 LDG.E.EL R8, desc[UR4][R44.64] ;  /* 0x000000042c088981 */ /* 0x000f68000c2e1900 */
[----:B------:R-:W5:Y:S04]  /*0490*/  @!P0 LDG.E.EL R9, desc[UR4][R36.64] ;  /* 0x0000000424098981 */ /* 0x000f68000c2e1900 */
[----:B------:R-:W5:Y:S04]  /*04a0*/  @!P0 LDG.E.EL R10, desc[UR4][R36.64] ;  /* 0x00000004240a8981 */ /* 0x000f68000c2e1900 */
[----:B------:R-:W5:Y:S04]  /*04b0*/  @!P0 LDG.E.EL R11, desc[UR4][R36.64] ;  /* 0x00000004240b8981 */ /* 0x000f68000c2e1900 */
[----:B------:R0:W5:Y:S02]  /*04c0*/  @!P0 LDG.E.EL R20, desc[UR4][R36.64] ;  /* 0x0000000424148981 */ /* 0x000164000c2e1900 */
[----:B0-----:R-:W-:Y:S01]  /*04d0*/  IMAD.WIDE R36, R35, 0x4, R16 ;  /* 0x0000000423247825 */ /* 0x001fe200078e0210 */
[----:B------:R-:W-:-:S03]  /*04e0*/  HFMA2.MMA R35, -RZ, RZ, 0, 0 ;  /* 0x00000000ff237435 */ /* 0x000fc600000001ff */
[----:B------:R-:W-:Y:S01]  /*04f0*/  IMAD.WIDE R16, R33, 0x4, R16 ;  /* 0x0000000421107825 */ /* 0x000fe200078e0210 */
[----:B------:R-:W-:Y:S01]  /*0500*/  CS2R R2, SRZ ;  /* 0x0000000000027805 */ /* 0x000fe2000001ff00 */
[----:B------:R-:W5:Y:S02]  /*0510*/  @!P1 LDG.E.EL R21, desc[UR4][R36.64] ;  /* 0x0000000424159981 */ /* 0x000f64000c2e1900 */
[----:B------:R-:W-:-:S03]  /*0520*/  IMAD.MOV.U32 R33, RZ, RZ, RZ ;  /* 0x000000ffff217224 */ /* 0x000fc600078e00ff */
[----:B------:R-:W5:Y:S04]  /*0530*/  @!P0 LDG.E.EL R35, desc[UR4][R16.64] ;  /* 0x0000000410238981 */ /* 0x000f68000c2e1900 */
[----:B------:R-:W5:Y:S04]  /*0540*/  @!P0 LDG.E.EL R33, desc[UR4][R16.64] ;  /* 0x0000000410218981 */ /* 0x000f68000c2e1900 */
[----:B------:R-:W5:Y:S04]  /*0550*/  @!P1 LDG.E.EL R2, desc[UR4][R36.64] ;  /* 0x0000000424029981 */ /* 0x000f68000c2e1900 */
[----:B------:R-:W5:Y:S01]  /*0560*/  @!P1 LDG.E.EL R3, desc[UR4][R36.64] ;  /* 0x0000000424039981 */ /* 0x000f62000c2e1900 */
[----:B--2---:R-:W-:-:S04]  /*0570*/  FADD R30, R0, 0.0010000000474974513054 ;  /* 0x3a83126f001e7421 */ /* 0x004fc80000000000 */
[----:B------:R0:W1:Y:S01]  /*0580*/  MUFU.SQRT R42, R30 ;  /* 0x0000001e002a7308 */ /* 0x0000620000002000 */
[----:B---3--:R-:W-:Y:S01]  /*0590*/  FADD R44, R28, 0.0010000000474974513054 ;  /* 0x3a83126f1c2c7421 */ /* 0x008fe20000000000 */
[----:B------:R-:W-:Y:S01]  /*05a0*/  FADD R34, R34, 0.0010000000474974513054 ;  /* 0x3a83126f22227421 */ /* 0x000fe20000000000 */
[----:B------:R-:W-:-:S05]  /*05b0*/  HFMA2.MMA R28, -RZ, RZ, 0, 0 ;  /* 0x00000000ff1c7435 */ /* 0x000fca00000001ff */
[----:B------:R-:W2:Y:S01]  /*05c0*/  MUFU.SQRT R43, R34 ;  /* 0x00000022002b7308 */ /* 0x000ea20000002000 */
[----:B0-----:R-:W-:Y:S02]  /*05d0*/  MOV R30, RZ ;  /* 0x000000ff001e7202 */ /* 0x001fe40000000f00 */
[----:B-1----:R-:W-:-:S05]  /*05e0*/  FSETP.GT.AND P3, PT, R42, 8.50705917302346158658e+37, PT ;  /* 0x7e8000002a00780b */ /* 0x002fca0003f64000 */
[----:B------:R-:W0:Y:S01]  /*05f0*/  MUFU.SQRT R44, R44 ;  /* 0x0000002c002c7308 */ /* 0x000e220000002000 */
[----:B------:R-:W3:Y:S04]  /*0600*/  @!P0 LDG.E.EL R28, desc[UR4][R16.64] ;  /* 0x00000004101c8981 */ /* 0x000ee8000c2e1900 */
[----:B------:R1:W3:Y:S01]  /*0610*/  @!P0 LDG.E.EL R30, desc[UR4][R16.64] ;  /* 0x00000004101e8981 */ /* 0x0002e2000c2e1900 */
[----:B--2---:R-:W-:Y:S02]  /*0620*/  FSETP.GT.AND P4, PT, R43, 8.50705917302346158658e+37, PT ;  /* 0x7e8000002b00780b */ /* 0x004fe40003f84000 */
[----:B------:R-:W-:Y:S02]  /*0630*/  FSETP.GEU.AND P6, PT, R42, 1.175494350822287508e-38, PT ;  /* 0x008000002a00780b */ /* 0x000fe40003fce000 */
[----:B-1----:R-:W-:-:S02]  /*0640*/  MOV R16, 0x3e800000 ;  /* 0x3e80000000107802 */ /* 0x002fc40000000f00 */
[----:B0-----:R-:W-:Y:S01]  /*0650*/  FSETP.GT.AND P5, PT, R44, 8.50705917302346158658e+37, PT ;  /* 0x7e8000002c00780b */ /* 0x001fe20003fa4000 */
[----:B------:R-:W-:Y:S01]  /*0660*/  @P3 FMUL R42, R42, 0.25 ;  /* 0x3e8000002a2a3820 */ /* 0x000fe20000400000 */
[----:B------:R-:W-:Y:S02]  /*0670*/  FSEL R34, R16, 1, P3 ;  /* 0x3f80000010227808 */ /* 0x000fe40001800000 */
[C---:B------:R-:W-:Y:S02]  /*0680*/  FSETP.GEU.AND P3, PT, R43.reuse, 1.175494350822287508e-38, PT ;  /* 0x008000002b00780b */ /* 0x040fe40003f6e000 */
[----:B------:R-:W-:Y:S01]  /*0690*/  FSETP.GEU.AND P2, PT, R44, 1.175494350822287508e-38, PT ;  /* 0x008000002c00780b */ /* 0x000fe20003f4e000 */
[----:B------:R-:W-:Y:S01]  /*06a0*/  FADD R40, R40, 0.0010000000474974513054 ;  /* 0x3a83126f28287421 */ /* 0x000fe20000000000 */
[----:B------:R-:W-:Y:S01]  /*06b0*/  @P4 FMUL R43, R43, 0.25 ;  /* 0x3e8000002b2b4820 */ /* 0x000fe20000400000 */
[----:B------:R-:W-:Y:S01]  /*06c0*/  MOV R0, RZ ;  /* 0x000000ff00007202 */ /* 0x000fe20000000f00 */
[----:B------:R-:W-:-:S03]  /*06d0*/  @!P6 FMUL R42, R42, 16777216 ;  /* 0x4b8000002a2ae820 */ /* 0x000fc60000400000 */
[----:B------:R-:W-:Y:S01]  /*06e0*/  @P5 FMUL R44, R44, 0.25 ;  /* 0x3e8000002c2c5820 */ /* 0x000fe20000400000 */
[----:B------:R-:W0:Y:S01]  /*06f0*/  MUFU.SQRT R40, R40 ;  /* 0x0000002800287308 */ /* 0x000e220000002000 */
[----:B------:R1:W2:Y:S02]  /*0700*/  @!P1 LDG.E.EL R0, desc[UR4][R36.64] ;  /* 0x0000000424009981 */ /* 0x0002a4000c2e1900 */
[----:B------:R-:W-:Y:S02]  /*0710*/  @!P3 FMUL R43, R43, 16777216 ;  /* 0x4b8000002b2bb820 */ /* 0x000fe40000400000 */
[----:B------:R-:W-:-:S03]  /*0720*/  @!P2 FMUL R44, R44, 16777216 ;  /* 0x4b8000002c2ca820 */ /* 0x000fc60000400000 */
[----:B------:R0:W0:Y:S01]  /*0730*/  MUFU.RCP R17, R42 ;  /* 0x0000002a00117308 */ /* 0x0000220000001000 */
[----:B----4-:R-:W-:-:S07]  /*0740*/  FADD R41, R41, 0.0010000000474974513054 ;  /* 0x3a83126f29297421 */ /* 0x010fce0000000000 */
[----:B-1----:R-:W1:Y:S01]  /*0750*/  MUFU.RCP R36, R44 ;  /* 0x0000002c00247308 */ /* 0x002e620000001000 */
[----:B------:R-:W-:-:S07]  /*0760*/  FSEL R37, R16, 1, P5 ;  /* 0x3f80000010257808 */ /* 0x000fce0002800000 */
[----:B------:R-:W4:Y:S01]  /*0770*/  MUFU.RCP R43, R43 ;  /* 0x0000002b002b7308 */ /* 0x000f220000001000 */
[----:B0-----:R-:W-:Y:S01]  /*0780*/  FSEL R42, R16, 1, P4 ;  /* 0x3f800000102a7808 */ /* 0x001fe20002000000 */
[----:B------:R-:W-:Y:S01]  /*0790*/  @!P6 FMUL R34, R34, 16777216 ;  /* 0x4b8000002222e820 */ /* 0x000fe20000400000 */
[----:B------:R-:W-:Y:S01]  /*07a0*/  @!P2 FMUL R37, R37, 16777216 ;  /* 0x4b8000002525a820 */ /* 0x000fe20000400000 */
[----:B------:R-:W-:-:S04]  /*07b0*/  FADD R39, R39, 0.0010000000474974513054 ;  /* 0x3a83126f27277421 */ /* 0x000fc80000000000 */
[----:B------:R0:W0:Y:S01]  /*07c0*/  MUFU.SQRT R45, R41 ;  /* 0x00000029002d7308 */ /* 0x0000220000002000 */
[----:B------:R-:W-:Y:S01]  /*07d0*/  FSETP.GT.AND P6, PT, R40, 8.50705917302346158658e+37, PT ;  /* 0x7e8000002800780b */ /* 0x000fe20003fc4000 */
[----:B------:R-:W-:Y:S01]  /*07e0*/  @!P3 FMUL R42, R42, 16777216 ;  /* 0x4b8000002a2ab820 */ /* 0x000fe20000400000 */
[----:B------:R-:W-:Y:S01]  /*07f0*/  FADD R18, R18, 0.0010000000474974513054 ;  /* 0x3a83126f12127421 */ /* 0x000fe20000000000 */
[----:B------:R-:W-:Y:S01]  /*0800*/  FMUL R34, R17, R34 ;  /* 0x0000002211227220 */ /* 0x000fe20000400000 */
[----:B-1----:R-:W-:Y:S01]  /*0810*/  FMUL R36, R36, R37 ;  /* 0x0000002524247220 */ /* 0x002fe20000400000 */
[----:B------:R-:W-:Y:S01]  /*0820*/  FSETP.GEU.AND P5, PT, R40, 1.175494350822287508e-38, PT ;  /* 0x008000002800780b */ /* 0x000fe20003fae000 */
[----:B----4-:R-:W-:Y:S01]  /*0830*/  FMUL R37, R43, R42 ;  /* 0x0000002a2b257220 */ /* 0x010fe20000400000 */
[----:B------:R-:W1:Y:S01]  /*0840*/  MUFU.SQRT R17, R39 ;  /* 0x0000002700117308 */ /* 0x000e620000002000 */
[----:B0-----:R-:W-:-:S07]  /*0850*/  FSEL R41, R16, 1, P6 ;  /* 0x3f80000010297808 */ /* 0x001fce0003000000 */
[----:B------:R-:W0:Y:S01]  /*0860*/  MUFU.SQRT R43, R18 ;  /* 0x00000012002b7308 */ /* 0x000e220000002000 */
[C---:B------:R-:W-:Y:S01]  /*0870*/  FSETP.GT.AND P3, PT, R45.reuse, 8.50705917302346158658e+37, PT ;  /* 0x7e8000002d00780b */ /* 0x040fe20003f64000 */
[----:B------:R-:W-:Y:S01]  /*0880*/  @P6 FMUL R40, R40, 0.25 ;  /* 0x3e80000028286820 */ /* 0x000fe20000400000 */
[----:B------:R-:W-:Y:S01]  /*0890*/  FSETP.GEU.AND P6, PT, R45, 1.175494350822287508e-38, PT ;  /* 0x008000002d00780b */ /* 0x000fe20003fce000 */
[----:B------:R-:W-:Y:S02]  /*08a0*/  @!P5 FMUL R41, R41, 16777216 ;  /* 0x4b8000002929d820 */ /* 0x000fe40000400000 */
[----:B------:R-:W-:Y:S01]  /*08b0*/  @!P5 FMUL R40, R40, 16777216 ;  /* 0x4b8000002828d820 */ /* 0x000fe20000400000 */
[C---:B-1----:R-:W-:Y:S02]  /*08c0*/  FSETP.GT.AND P5, PT, R17.reuse, 8.50705917302346158658e+37, PT ;  /* 0x7e8000001100780b */ /* 0x042fe40003fa4000 */
[----:B------:R-:W-:Y:S02]  /*08d0*/  FSETP.GEU.AND P2, PT, R17, 1.175494350822287508e-38, PT ;  /* 0x008000001100780b */ /* 0x000fe40003f4e000 */
[----:B------:R-:W-:-:S02]  /*08e0*/  FSEL R39, R16, 1, P3 ;  /* 0x3f80000010277808 */ /* 0x000fc40001800000 */
[----:B0-----:R-:W-:Y:S01]  /*08f0*/  FSETP.GT.AND P4, PT, R43, 8.50705917302346158658e+37, PT ;  /* 0x7e8000002b00780b */ /* 0x001fe20003f84000 */
[----:B------:R-:W-:Y:S01]  /*0900*/  @P3 FMUL R45, R45, 0.25 ;  /* 0x3e8000002d2d3820 */ /* 0x000fe20000400000 */
[----:B------:R-:W-:Y:S01]  /*0910*/  FSETP.GEU.AND P3, PT, R43, 1.175494350822287508e-38, PT ;  /* 0x008000002b00780b */ /* 0x000fe20003f6e000 */
[----:B------:R-:W0:Y:S02]  /*0920*/  MUFU.RCP R40, R40 ;  /* 0x0000002800287308 */ /* 0x000e240000001000 */
[----:B------:R-:W-:Y:S01]  /*0930*/  @!P6 FMUL R45, R45, 16777216 ;  /* 0x4b8000002d2de820 */ /* 0x000fe20000400000 */
[----:B------:R-:W-:Y:S01]  /*0940*/  FADD R44, R38, 0.0010000000474974513054 ;  /* 0x3a83126f262c7421 */ /* 0x000fe20000000000 */
[----:B------:R-:W-:-:S04]  /*0950*/  @P5 FMUL R17, R17, 0.25 ;  /* 0x3e80000011115820 */ /* 0x000fc80000400000 */
[----:B------:R-:W1:Y:S02]  /*0960*/  MUFU.RCP R18, R45 ;  /* 0x0000002d00127308 */ /* 0x000e640000001000 */
[----:B------:R-:W-:Y:S01]  /*0970*/  @P4 FMUL R43, R43, 0.25 ;  /* 0x3e8000002b2b4820 */ /* 0x000fe20000400000 */
[----:B------:R-:W-:-:S03]  /*0980*/  @!P2 FMUL R17, R17, 16777216 ;  /* 0x4b8000001111a820 */ /* 0x000fc60000400000 */
[----:B------:R-:W-:Y:S02]  /*0990*/  @!P3 FMUL R43, R43, 16777216 ;  /* 0x4b8000002b2bb820 */ /* 0x000fe40000400000 */
[----:B------:R-:W4:Y:S01]  /*09a0*/  MUFU.SQRT R44, R44 ;  /* 0x0000002c002c7308 */ /* 0x000f220000002000 */
[----:B0-----:R-:W-:Y:S01]  /*09b0*/  FMUL R38, R40, R41 ;  /* 0x0000002928267220 */ /* 0x001fe20000400000 */
[----:B------:R-:W-:-:S06]  /*09c0*/  @!P6 FMUL R39, R39, 16777216 ;  /* 0x4b8000002727e820 */ /* 0x000fcc0000400000 */
[----:B------:R-:W0:Y:S01]  /*09d0*/  MUFU.RCP R17, R17 ;  /* 0x0000001100117308 */ /* 0x000e220000001000 */
[----:B-1----:R-:W-:Y:S01]  /*09e0*/  FMUL R39, R18, R39 ;  /* 0x0000002712277220 */ /* 0x002fe20000400000 */
[----:B------:R-:W-:-:S06]  /*09f0*/  FSEL R40, R16, 1, P5 ;  /* 0x3f80000010287808 */ /* 0x000fcc0002800000 */
[----:B------:R5:W1:Y:S01]  /*0a00*/  MUFU.RCP R41, R43 ;  /* 0x0000002b00297308 */ /* 0x000a620000001000 */
[----:B------:R-:W-:Y:S01]  /*0a10*/  FSEL R18, R16, 1, P4 ;  /* 0x3f80000010127808 */ /* 0x000fe20002000000 */
[----:B------:R-:W-:Y:S01]  /*0a20*/  @!P2 FMUL R40, R40, 16777216 ;  /* 0x4b8000002828a820 */ /* 0x000fe20000400000 */
[----:B----4-:R-:W-:-:S03]  /*0a30*/  FSETP.GT.AND P6, PT, R44, 8.50705917302346158658e+37, PT ;  /* 0x7e8000002c00780b */ /* 0x010fc60003fc4000 */
[----:B------:R-:W-:Y:S01]  /*0a40*/  @!P3 FMUL R18, R18, 16777216 ;  /* 0x4b8000001212b820 */ /* 0x000fe20000400000 */
[----:B------:R-:W-:Y:S01]  /*0a50*/  FSEL R45, R16, 1, P6 ;  /* 0x3f800000102d7808 */ /* 0x000fe20003000000 */
[----:B0-----:R-:W-:Y:S01]  /*0a60*/  FMUL R40, R17, R40 ;  /* 0x0000002811287220 */ /* 0x001fe20000400000 */
[----:B-----5:R-:W-:Y:S01]  /*0a70*/  FADD R43, -R19, R12 ;  /* 0x0000000c132b7221 */ /* 0x020fe20000000100 */
[----:B------:R-:W-:Y:S01]  /*0a80*/  CS2R R16, SRZ ;  /* 0x0000000000107805 */ /* 0x000fe2000001ff00 */
[----:B-1----:R-:W-:Y:S01]  /*0a90*/  FMUL R41, R41, R18 ;  /* 0x0000001229297220 */ /* 0x002fe20000400000 */
[----:B------:R-:W-:-:S06]  /*0aa0*/  CS2R R18, SRZ ;  /* 0x0000000000127805 */ /* 0x000fcc000001ff00 */
[----:B------:R-:W4:Y:S01]  /*0ab0*/  @!P0 LDG.E.128 R16, desc[UR4][R26.64+0x800] ;  /* 0x000800041a108981 */ /* 0x000f22000c1e1d00 */
[C---:B------:R-:W-:Y:S01]  /*0ac0*/  FSETP.GEU.AND P5, PT, R44.reuse, 1.175494350822287508e-38, PT ;  /* 0x008000002c00780b */ /* 0x040fe20003fae000 */
[----:B------:R-:W-:-:S12]  /*0ad0*/  @P6 FMUL R44, R44, 0.25 ;  /* 0x3e8000002c2c6820 */ /* 0x000fd80000400000 */
[----:B------:R-:W-:-:S04]  /*0ae0*/  @!P5 FMUL R44, R44, 16777216 ;  /* 0x4b8000002c2cd820 */ /* 0x000fc80000400000 */
[----:B------:R-:W0:Y:S01]  /*0af0*/  MUFU.RCP R42, R44 ;  /* 0x0000002c002a7308 */ /* 0x000e220000001000 */
[----:B------:R-:W-:Y:S01]  /*0b00*/  @!P5 FMUL R45, R45, 16777216 ;  /* 0x4b8000002d2dd820 */ /* 0x000fe20000400000 */
[----:B------:R-:W-:Y:S01]  /*0b10*/  FADD R14, -R31, R14 ;  /* 0x0000000e1f0e7221 */ /* 0x000fe20000000100 */
[----:B------:R-:W-:Y:S02]  /*0b20*/  FADD R15, -R6, R15 ;  /* 0x0000000f060f7221 */ /* 0x000fe40000000100 */
[----:B0-----:R-:W-:Y:S01]  /*0b30*/  FMUL R42, R42, R45 ;  /* 0x0000002d2a2a7220 */ /* 0x001fe20000400000 */
[----:B------:R-:W-:Y:S02]  /*0b40*/  FADD R45, -R32, R13 ;  /* 0x0000000d202d7221 */ /* 0x000fe40000000100 */
[----:B------:R-:W0:Y:S01]  /*0b50*/  LDC.64 R12, c[0x0][0x238] ;  /* 0x00008e00ff0c7b82 */ /* 0x000e220000000a00 */
[----:B------:R-:W-:Y:S01]  /*0b60*/  FMUL R34, R34, R43 ;  /* 0x0000002b22227220 */ /* 0x000fe20000400000 */
[----:B------:R-:W-:Y:S01]  /*0b70*/  FMUL R45, R36, R45 ;  /* 0x0000002d242d7220 */ /* 0x000fe20000400000 */
[----:B------:R-:W-:Y:S01]  /*0b80*/  FMUL R14, R37, R14 ;  /* 0x0000000e250e7220 */ /* 0x000fe20000400000 */
[----:B------:R-:W-:Y:S01]  /*0b90*/  FMUL R15, R38, R15 ;  /* 0x0000000f260f7220 */ /* 0x000fe20000400000 */
[----:B------:R-:W-:Y:S01]  /*0ba0*/  FFMA R21, R34, R24, R21 ;  /* 0x0000001822157223 */ /* 0x000fe20000000015 */
[----:B------:R-:W-:Y:S01]  /*0bb0*/  FFMA R2, R45, R25, R2 ;  /* 0x000000192d027223 */ /* 0x000fe20000000002 */
[----:B------:R-:W-:-:S03]  /*0bc0*/  FFMA R14, R14, R22, R3 ;  /* 0x000000160e0e7223 */ /* 0x000fc60000000003 */
[----:B------:R-:W-:Y:S02]  /*0bd0*/  FSETP.GEU.AND P5, PT, R21, RZ, PT ;  /* 0x000000ff1500720b */ /* 0x000fe40003fae000 */
[----:B------:R-:W-:Y:S02]  /*0be0*/  FSETP.GEU.AND P3, PT, R14, RZ, PT ;  /* 0x000000ff0e00720b */ /* 0x000fe40003f6e000 */
[----:B------:R-:W-:Y:S02]  /*0bf0*/  FSETP.GEU.AND P4, PT, R2, RZ, PT ;  /* 0x000000ff0200720b */ /* 0x000fe40003f8e000 */
[----:B------:R-:W-:Y:S01]  /*0c00*/  SEL R14, R14, RZ, P3 ;  /* 0x000000ff0e0e7207 */ /* 0x000fe20001800000 */
[----:B--2---:R-:W-:-:S05]  /*0c10*/  FFMA R15, R15, R23, R0 ;  /* 0x000000170f0f7223 */ /* 0x004fca0000000000 */
[----:B------:R-:W-:-:S04]  /*0c20*/  FSETP.GEU.AND P2, PT, R15, RZ, PT ;  /* 0x000000ff0f00720b */ /* 0x000fc80003f4e000 */
[----:B------:R-:W-:Y:S01]  /*0c30*/  SEL R15, R15, RZ, P2 ;  /* 0x000000ff0f0f7207 */ /* 0x000fe20001000000 */
[----:B----4-:R-:W-:Y:S01]  /*0c40*/  FADD R19, -R20, R19 ;  /* 0x0000001314137221 */ /* 0x010fe20000000100 */
[----:B------:R-:W-:Y:S01]  /*0c50*/  FADD R18, -R11, R18 ;  /* 0x000000120b127221 */ /* 0x000fe20000000100 */
[----:B------:R-:W-:Y:S01]  /*0c60*/  FADD R17, -R10, R17 ;  /* 0x000000110a117221 */ /* 0x000fe20000000100 */
[----:B------:R-:W-:Y:S01]  /*0c70*/  FADD R16, -R9, R16 ;  /* 0x0000001009107221 */ /* 0x000fe20000000100 */
[----:B------:R-:W-:Y:S01]  /*0c80*/  FMUL R42, R42, R19 ;  /* 0x000000132a2a7220 */ /* 0x000fe20000400000 */
[----:B------:R-:W-:Y:S01]  /*0c90*/  FMUL R41, R41, R18 ;  /* 0x0000001229297220 */ /* 0x000fe20000400000 */
[----:B------:R-:W-:Y:S01]  /*0ca0*/  FMUL R17, R40, R17 ;  /* 0x0000001128117220 */ /* 0x000fe20000400000 */
[----:B------:R-:W-:Y:S01]  /*0cb0*/  FMUL R16, R39, R16 ;  /* 0x0000001027107220 */ /* 0x000fe20000400000 */
[----:B0-----:R-:W-:Y:S01]  /*0cc0*/  IMAD.WIDE R10, R29, 0x4, R12 ;  /* 0x000000041d0a7825 */ /* 0x001fe200078e020c */
[----:B------:R-:W-:-:S03]  /*0cd0*/  SEL R13, R2, RZ, P4 ;  /* 0x000000ff020d7207 */ /* 0x000fc60002000000 */
[----:B------:R-:W-:Y:S01]  /*0ce0*/  FFMA R8, R42, R8, R35 ;  /* 0x000000082a087223 */ /* 0x000fe20000000023 */
[----:B------:R-:W-:Y:S01]  /*0cf0*/  SEL R12, R21, RZ, P5 ;  /* 0x000000ff150c7207 */ /* 0x000fe20002800000 */
[----:B---3--:R-:W-:Y:S01]  /*0d00*/  FFMA R7, R41, R7, R30 ;  /* 0x0000000729077223 */ /* 0x008fe2000000001e */
[----:B------:R-:W-:Y:S01]  /*0d10*/  FFMA R5, R17, R5, R28 ;  /* 0x0000000511057223 */ /* 0x000fe2000000001c */
[----:B------:R-:W-:Y:S02]  /*0d20*/  FFMA R4, R16, R4, R33 ;  /* 0x0000000410047223 */ /* 0x000fe40000000021 */
[----:B------:R0:W-:Y:S01]  /*0d30*/  @!P1 STG.E.128 desc[UR4][R10.64], R12 ;  /* 0x0000000c0a009986 */ /* 0x0001e2000c101d04 */
[----:B------:R-:W-:Y:S02]  /*0d40*/  FSETP.GEU.AND P1, PT, R8, RZ, PT ;  /* 0x000000ff0800720b */ /* 0x000fe40003f2e000 */
[----:B------:R-:W-:Y:S02]  /*0d50*/  FSETP.GEU.AND P2, PT, R7, RZ, PT ;  /* 0x000000ff0700720b */ /* 0x000fe40003f4e000 */
[----:B------:R-:W-:-:S02]  /*0d60*/  FSETP.GEU.AND P3, PT, R5, RZ, PT ;  /* 0x000000ff0500720b */ /* 0x000fc40003f6e000 */
[----:B------:R-:W-:Y:S02]  /*0d70*/  FSETP.GEU.AND P4, PT, R4, RZ, PT ;  /* 0x000000ff0400720b */ /* 0x000fe40003f8e000 */
[----:B------:R-:W-:Y:S02]  /*0d80*/  SEL R19, R8, RZ, P1 ;  /* 0x000000ff08137207 */ /* 0x000fe40000800000 */
[----:B------:R-:W-:Y:S02]  /*0d90*/  SEL R18, R7, RZ, P2 ;  /* 0x000000ff07127207 */ /* 0x000fe40001000000 */
[----:B------:R-:W-:Y:S02]  /*0da0*/  SEL R17, R5, RZ, P3 ;  /* 0x000000ff05117207 */ /* 0x000fe40001800000 */
[----:B------:R-:W-:Y:S01]  /*0db0*/  SEL R16, R4, RZ, P4 ;  /* 0x000000ff04107207 */ /* 0x000fe20002000000 */
[----:B0-----:R-:W-:Y:S06]  /*0dc0*/  @P0 EXIT ;  /* 0x000000000000094d */ /* 0x001fec0003800000 */
[----:B------:R-:W-:Y:S01]  /*0dd0*/  STG.E.128 desc[UR4][R10.64+0x800], R16 ;  /* 0x000800100a007986 */ /* 0x000fe2000c101d04 */
[----:B------:R-:W-:Y:S05]  /*0de0*/  EXIT ;  /* 0x000000000000794d */ /* 0x000fea0003800000 */
.L_x_0:
[----:B------:R-:W-:-:S00]  /*0df0*/  BRA `(.L_x_0) ;  /* 0xfffffffc00fc7947 */ /* 0x000fc0000383ffff */
[----:B------:R-:W-:-:S00]  /*0e00*/  NOP ;  /* 0x0000000000007918 */ /* 0x000fc00000000000 */
[----:B------:R-:W-:-:S00]  /*0e10*/  NOP ;  /* 0x0000000000007918 */ /* 0x000fc00000000000 */
[----:B------:R-:W-:-:S00]  /*0e20*/  NOP ;  /* 0x0000000000007918 */ /* 0x000fc00000000000 */
[----:B------:R-:W-:-:S00]  /*0e30*/  NOP ;  /* 0x0000000000007918 */ /* 0x000fc00000000000 */
[----:B------:R-:W-:-:S00]  /*0e40*/  NOP ;  /* 0x0000000000007918 */ /* 0x000fc00000000000 */
[----:B------:R-:W-:-:S00]  /*0e50*/  NOP ;  /* 0x0000000000007918 */ /* 0x000fc00000000000 */
[----:B------:R-:W-:-:S00]  /*0e60*/  NOP ;  /* 0x0000000000007918 */ /* 0x000fc00000000000 */
[----:B------:R-:W-:-:S00]  /*0e70*/  NOP ;  /* 0x0000000000007918 */ /* 0x000fc00000000000 */
.L_x_1:


//--------------------- .nv.global.init           --------------------------
	.section	.nv.global.init,"aw",@progbits
.nv.global.init:
	.type		_$_str,@object
	.size		_$_str,(_$_str_$_2 - _$_str)
_$_str:
        /*0000*/ 	.byte	0x5f, 0x5f, 0x43, 0x55, 0x44, 0x41, 0x5f, 0x46, 0x54, 0x5a, 0x00
	.type		_$_str_$_2,@object
	.size		_$_str_$_2,(.L_1 - _$_str_$_2)
_$_str_$_2:
        /*000b*/ 	.byte	0x5f, 0x5f, 0x43, 0x55, 0x44, 0x41, 0x5f, 0x50, 0x52, 0x45, 0x43, 0x5f, 0x53, 0x51, 0x52, 0x54
        /*001b*/ 	.byte	0x00
.L_1:


//--------------------- .nv.constant0.triton_poi_fused__native_batch_norm_legit_no_training_relu_5 --------------------------
	.section	.nv.constant0.triton_poi_fused__native_batch_norm_legit_no_training_relu_5,"a",@progbits
	.sectionflags	@""
	.align	4
.nv.constant0.triton_poi_fused__native_batch_norm_legit_no_training_relu_5:
	.zero		580
